	.headerflags	@"EF_CUDA_TEXMODE_UNIFIED EF_CUDA_64BIT_ADDRESS EF_CUDA_ACCELERATORS EF_CUDA_SM90 EF_CUDA_VIRTUAL_SM(EF_CUDA_SM90)"
	.elftype	@"ET_EXEC"


//--------------------- .nv.info                  --------------------------
	.section	.nv.info,"",@"SHT_CUDA_INFO"
	.align	4


	//----- nvinfo : EIATTR_REGCOUNT
	.align		4
        /*0000*/ 	.byte	0x04, 0x2f
        /*0002*/ 	.short	(.L_1 - .L_0)
	.align		4
.L_0:
        /*0004*/ 	.word	index@(triton_mm)
        /*0008*/ 	.word	0x00000073


	//----- nvinfo : EIATTR_MIN_STACK_SIZE
	.align		4
.L_1:
        /*000c*/ 	.byte	0x04, 0x12
        /*000e*/ 	.short	(.L_3 - .L_2)
	.align		4
.L_2:
        /*0010*/ 	.word	index@(triton_mm)
        /*0014*/ 	.word	0x00000000


	//----- nvinfo : EIATTR_FRAME_SIZE
	.align		4
.L_3:
        /*0018*/ 	.byte	0x04, 0x11
        /*001a*/ 	.short	(.L_5 - .L_4)
	.align		4
.L_4:
        /*001c*/ 	.word	index@(triton_mm)
        /*0020*/ 	.word	0x00000000


	//----- nvinfo : EIATTR_MIN_STACK_SIZE
	.align		4
.L_5:
        /*0024*/ 	.byte	0x04, 0x12
        /*0026*/ 	.short	(.L_7 - .L_6)
	.align		4
.L_6:
        /*0028*/ 	.word	index@(triton_mm)
        /*002c*/ 	.word	0x00000000
.L_7:


//--------------------- .nv.info.triton_mm        --------------------------
	.section	.nv.info.triton_mm,"",@"SHT_CUDA_INFO"
	.sectionflags	@""
	.align	4


	//----- nvinfo : EIATTR_CUDA_API_VERSION
	.align		4
        /*0000*/ 	.byte	0x04, 0x37
        /*0002*/ 	.short	(.L_9 - .L_8)
.L_8:
        /*0004*/ 	.word	0x0000007c


	//----- nvinfo : EIATTR_KPARAM_INFO
	.align		4
.L_9:
        /*0008*/ 	.byte	0x04, 0x17
        /*000a*/ 	.short	(.L_11 - .L_10)
.L_10:
        /*000c*/ 	.word	0x00000000
        /*0010*/ 	.short	0x0003
        /*0012*/ 	.short	0x0018
        /*0014*/ 	.byte	0x00, 0xf0, 0x11, 0x00


	//----- nvinfo : EIATTR_KPARAM_INFO
	.align		4
.L_11:
        /*0018*/ 	.byte	0x04, 0x17
        /*001a*/ 	.short	(.L_13 - .L_12)
.L_12:
        /*001c*/ 	.word	0x00000000
        /*0020*/ 	.short	0x0002
        /*0022*/ 	.short	0x0010
        /*0024*/ 	.byte	0x00, 0xf0, 0x21, 0x00


	//----- nvinfo : EIATTR_KPARAM_INFO
	.align		4
.L_13:
        /*0028*/ 	.byte	0x04, 0x17
        /*002a*/ 	.short	(.L_15 - .L_14)
.L_14:
        /*002c*/ 	.word	0x00000000
        /*0030*/ 	.short	0x0001
        /*0032*/ 	.short	0x0008
        /*0034*/ 	.byte	0x00, 0xf0, 0x21, 0x00


	//----- nvinfo : EIATTR_KPARAM_INFO
	.align		4
.L_15:
        /*0038*/ 	.byte	0x04, 0x17
        /*003a*/ 	.short	(.L_17 - .L_16)
.L_16:
        /*003c*/ 	.word	0x00000000
        /*0040*/ 	.short	0x0000
        /*0042*/ 	.short	0x0000
        /*0044*/ 	.byte	0x00, 0xf0, 0x21, 0x00


	//----- nvinfo : EIATTR_SPARSE_MMA_MASK
	.align		4
.L_17:
        /*0048*/ 	.byte	0x03, 0x50
        /*004a*/ 	.short	0x0000


	//----- nvinfo : EIATTR_MAXREG_COUNT
	.align		4
        /*004c*/ 	.byte	0x03, 0x1b
        /*004e*/ 	.short	0x00ff


	//----- nvinfo : EIATTR_COOP_GROUP_MASK_REGIDS
	.align		4
        /*0050*/ 	.byte	0x04, 0x29
        /*0052*/ 	.short	(.L_19 - .L_18)


	//   ....[0]....
.L_18:
        /*0054*/ 	.word	0xffffffff


	//----- nvinfo : EIATTR_COOP_GROUP_INSTR_OFFSETS
	.align		4
.L_19:
        /*0058*/ 	.byte	0x04, 0x28
        /*005a*/ 	.short	(.L_21 - .L_20)


	//   ....[0]....
.L_20:
        /*005c*/ 	.word	0x00000c90


	//----- nvinfo : EIATTR_EXIT_INSTR_OFFSETS
	.align		4
.L_21:
        /*0060*/ 	.byte	0x04, 0x1c
        /*0062*/ 	.short	(.L_23 - .L_22)


	//   ....[0]....
.L_22:
        /*0064*/ 	.word	0x00000040


	//   ....[1]....
        /*0068*/ 	.word	0x00001b10


	//   ....[2]....
        /*006c*/ 	.word	0x00001b30


	//----- nvinfo : EIATTR_MAX_THREADS
	.align		4
.L_23:
        /*0070*/ 	.byte	0x04, 0x05
        /*0072*/ 	.short	(.L_25 - .L_24)
.L_24:
        /*0074*/ 	.word	0x00000080
        /*0078*/ 	.word	0x00000001
        /*007c*/ 	.word	0x00000001


	//----- nvinfo : EIATTR_CBANK_PARAM_SIZE
	.align		4
.L_25:
        /*0080*/ 	.byte	0x03, 0x19
        /*0082*/ 	.short	0x001c


	//----- nvinfo : EIATTR_PARAM_CBANK
	.align		4
        /*0084*/ 	.byte	0x04, 0x0a
        /*0086*/ 	.short	(.L_27 - .L_26)
	.align		4
.L_26:
        /*0088*/ 	.word	index@(.nv.constant0.triton_mm)
        /*008c*/ 	.short	0x0210
        /*008e*/ 	.short	0x001c


	//----- nvinfo : EIATTR_SW_WAR
	.align		4
.L_27:
        /*0090*/ 	.byte	0x04, 0x36
        /*0092*/ 	.short	(.L_29 - .L_28)
.L_28:
        /*0094*/ 	.word	0x00000008
.L_29:


//--------------------- .nv.callgraph             --------------------------
	.section	.nv.callgraph,"",@"SHT_CUDA_CALLGRAPH"
	.align	4
	.sectionentsize	8
	.align		4
        /*0000*/ 	.word	0x00000000
	.align		4
        /*0004*/ 	.word	0xffffffff
	.align		4
        /*0008*/ 	.word	0x00000000
	.align		4
        /*000c*/ 	.word	0xfffffffe
	.align		4
        /*0010*/ 	.word	0x00000000
	.align		4
        /*0014*/ 	.word	0xfffffffd
	.align		4
        /*0018*/ 	.word	0x00000000
	.align		4
        /*001c*/ 	.word	0xfffffffc


//--------------------- .text.triton_mm           --------------------------
	.section	.text.triton_mm,"ax",@progbits
	.sectionflags	@"SHF_BARRIERS=1"
	.align	128
        .global         triton_mm
        .type           triton_mm,@function
        .size           triton_mm,(.L_x_1 - triton_mm)
        .other          triton_mm,@"STO_CUDA_ENTRY STV_DEFAULT"
triton_mm:
.text.triton_mm:
[----:B------:R-:W0:Y:S02]  /*0000*/  LDC R1, c[0x0][0x28] ;  /* 0x00000a00ff017b82 */ /* 0x000e240000000800 */
[----:B------:R-:W1:Y:S02]  /*0010*/  LDC R6, c[0x0][0x228] ;  /* 0x00008a00ff067b82 */ /* 0x000e640000000800 */
[----:B-1----:R-:W-:-:S05]  /*0020*/  IMAD R0, R6, 0xc00, RZ ;  /* 0x00000c0006007824 */ /* 0x002fca00078e02ff */
[----:B------:R-:W-:-:S13]  /*0030*/  ISETP.NE.AND P0, PT, R0, RZ, PT ;  /* 0x000000ff0000720c */ /* 0x000fda0003f05270 */
[----:B------:R-:W-:Y:S05]  /*0040*/  @!P0 EXIT ;  /* 0x000000000000894d */ /* 0x000fea0003800000 */
[----:B------:R-:W1:Y:S01]  /*0050*/  S2R R12, SR_CTAID.X ;  /* 0x00000000000c7919 */ /* 0x000e620000002500 */
[----:B------:R-:W-:Y:S01]  /*0060*/  VIADD R0, R6, 0x3f ;  /* 0x0000003f06007836 */ /* 0x000fe20000000000 */
[----:B------:R-:W-:-:S04]  /*0070*/  ULDC.64 UR16, c[0x0][0x208] ;  /* 0x0000820000107ab9 */ /* 0x000fc80000000a00 */
[----:B------:R-:W-:-:S04]  /*0080*/  SHF.R.S32.HI R3, RZ, 0x1f, R0 ;  /* 0x0000001fff037819 */ /* 0x000fc80000011400 */
[----:B------:R-:W-:Y:S01]  /*0090*/  LEA.HI R3, R3, R0, RZ, 0x6 ;  /* 0x0000000003037211 */ /* 0x000fe200078f30ff */
[----:B-1----:R-:W-:Y:S01]  /*00a0*/  IMAD.HI R2, R12, 0x2aaaaaab, RZ ;  /* 0x2aaaaaab0c027827 */ /* 0x002fe200078e02ff */
[----:B------:R-:W-:-:S04]  /*00b0*/  IABS R15, R12 ;  /* 0x0000000c000f7213 */ /* 0x000fc80000000000 */
[----:B------:R-:W-:-:S04]  /*00c0*/  SHF.R.U32.HI R5, RZ, 0x1f, R2 ;  /* 0x0000001fff057819 */ /* 0x000fc80000011602 */
[----:B------:R-:W-:-:S05]  /*00d0*/  LEA.HI.SX32 R5, R2, R5, 0x1b ;  /* 0x0000000502057211 */ /* 0x000fca00078fdaff */
[C---:B------:R-:W-:Y:S02]  /*00e0*/  IMAD.SHL.U32 R8, R5.reuse, 0x8, RZ ;  /* 0x0000000805087824 */ /* 0x040fe400078e00ff */
[----:B------:R-:W-:-:S03]  /*00f0*/  IMAD R5, R5, -0xc0, R12 ;  /* 0xffffff4005057824 */ /* 0x000fc600078e020c */
[----:B------:R-:W-:Y:S02]  /*0100*/  LEA.HI.SX32 R3, R3, -R8, 0x1a ;  /* 0x8000000803037211 */ /* 0x000fe400078fd2ff */
[----:B------:R-:W-:Y:S02]  /*0110*/  IABS R9, R5 ;  /* 0x0000000500097213 */ /* 0x000fe40000000000 */
[----:B------:R-:W-:-:S04]  /*0120*/  VIMNMX R0, R3, 0x8, PT ;  /* 0x0000000803007848 */ /* 0x000fc80003fe0100 */
[-C--:B------:R-:W-:Y:S02]  /*0130*/  IABS R13, R0.reuse ;  /* 0x00000000000d7213 */ /* 0x080fe40000000000 */
[----:B------:R-:W-:Y:S02]  /*0140*/  LOP3.LUT R5, R5, R0, RZ, 0x3c, !PT ;  /* 0x0000000005057212 */ /* 0x000fe400078e3cff */
[----:B------:R-:W1:Y:S02]  /*0150*/  I2F.RP R4, R13 ;  /* 0x0000000d00047306 */ /* 0x000e640000209400 */
[----:B------:R-:W-:-:S06]  /*0160*/  ISETP.GE.AND P3, PT, R5, RZ, PT ;  /* 0x000000ff0500720c */ /* 0x000fcc0003f66270 */
[----:B-1----:R-:W1:Y:S02]  /*0170*/  MUFU.RCP R4, R4 ;  /* 0x0000000400047308 */ /* 0x002e640000001000 */
[----:B-1----:R-:W-:-:S06]  /*0180*/  VIADD R2, R4, 0xffffffe ;  /* 0x0ffffffe04027836 */ /* 0x002fcc0000000000 */
[----:B------:R1:W2:Y:S02]  /*0190*/  F2I.FTZ.U32.TRUNC.NTZ R3, R2 ;  /* 0x0000000200037305 */ /* 0x0002a4000021f000 */
[----:B-1----:R-:W-:Y:S02]  /*01a0*/  IMAD.MOV.U32 R2, RZ, RZ, RZ ;  /* 0x000000ffff027224 */ /* 0x002fe400078e00ff */
[----:B--2---:R-:W-:-:S04]  /*01b0*/  IMAD.MOV R10, RZ, RZ, -R3 ;  /* 0x000000ffff0a7224 */ /* 0x004fc800078e0a03 */
[----:B------:R-:W-:Y:S01]  /*01c0*/  IMAD R7, R10, R13, RZ ;  /* 0x0000000d0a077224 */ /* 0x000fe200078e02ff */
[----:B------:R-:W-:-:S03]  /*01d0*/  IABS R10, R0 ;  /* 0x00000000000a7213 */ /* 0x000fc60000000000 */
[----:B------:R-:W-:Y:S01]  /*01e0*/  IMAD.HI.U32 R4, R3, R7, R2 ;  /* 0x0000000703047227 */ /* 0x000fe200078e0002 */
[----:B------:R-:W-:-:S03]  /*01f0*/  IABS R3, R6 ;  /* 0x0000000600037213 */ /* 0x000fc60000000000 */
[----:B------:R-:W-:Y:S01]  /*0200*/  IMAD.MOV R2, RZ, RZ, -R10 ;  /* 0x000000ffff027224 */ /* 0x000fe200078e0a0a */
[----:B------:R-:W1:Y:S01]  /*0210*/  I2F.RP R11, R3 ;  /* 0x00000003000b7306 */ /* 0x000e620000209400 */
[----:B------:R-:W-:-:S04]  /*0220*/  IMAD.HI.U32 R7, R4, R9, RZ ;  /* 0x0000000904077227 */ /* 0x000fc800078e00ff */
[----:B------:R-:W-:Y:S02]  /*0230*/  IMAD R9, R7, R2, R9 ;  /* 0x0000000207097224 */ /* 0x000fe400078e0209 */
[----:B------:R-:W-:-:S03]  /*0240*/  IMAD.HI.U32 R4, R4, R15, RZ ;  /* 0x0000000f04047227 */ /* 0x000fc600078e00ff */
[C---:B------:R-:W-:Y:S01]  /*0250*/  ISETP.GT.U32.AND P2, PT, R13.reuse, R9, PT ;  /* 0x000000090d00720c */ /* 0x040fe20003f44070 */
[----:B------:R-:W-:Y:S02]  /*0260*/  IMAD R2, R4, R2, R15 ;  /* 0x0000000204027224 */ /* 0x000fe400078e020f */
[----:B------:R-:W2:Y:S01]  /*0270*/  S2R R4, SR_TID.X ;  /* 0x0000000000047919 */ /* 0x000ea20000002100 */
[----:B-1----:R-:W1:Y:S02]  /*0280*/  MUFU.RCP R11, R11 ;  /* 0x0000000b000b7308 */ /* 0x002e640000001000 */
[----:B------:R-:W-:-:S07]  /*0290*/  ISETP.GT.U32.AND P1, PT, R13, R2, PT ;  /* 0x000000020d00720c */ /* 0x000fce0003f24070 */
[--C-:B------:R-:W-:Y:S02]  /*02a0*/  @!P2 IMAD.IADD R9, R9, 0x1, -R13.reuse ;  /* 0x000000010909a824 */ /* 0x100fe400078e0a0d */
[----:B------:R-:W-:Y:S01]  /*02b0*/  @!P2 VIADD R7, R7, 0x1 ;  /* 0x000000010707a836 */ /* 0x000fe20000000000 */
[----:B------:R-:W-:Y:S02]  /*02c0*/  ISETP.GE.AND P2, PT, R12, RZ, PT ;  /* 0x000000ff0c00720c */ /* 0x000fe40003f46270 */
[----:B------:R-:W-:Y:S01]  /*02d0*/  ISETP.GE.U32.AND P0, PT, R9, R13, PT ;  /* 0x0000000d0900720c */ /* 0x000fe20003f06070 */
[----:B------:R-:W-:Y:S02]  /*02e0*/  @!P1 IMAD.IADD R2, R2, 0x1, -R13 ;  /* 0x0000000102029824 */ /* 0x000fe400078e0a0d */
[----:B-1----:R-:W-:-:S03]  /*02f0*/  VIADD R9, R11, 0xffffffe ;  /* 0x0ffffffe0b097836 */ /* 0x002fc60000000000 */
[----:B------:R-:W-:-:S03]  /*0300*/  ISETP.GT.U32.AND P1, PT, R13, R2, PT ;  /* 0x000000020d00720c */ /* 0x000fc60003f24070 */
[----:B------:R-:W1:Y:S04]  /*0310*/  F2I.FTZ.U32.TRUNC.NTZ R9, R9 ;  /* 0x0000000900097305 */ /* 0x000e68000021f000 */
[----:B------:R-:W-:Y:S01]  /*0320*/  @P0 VIADD R7, R7, 0x1 ;  /* 0x0000000107070836 */ /* 0x000fe20000000000 */
[----:B------:R-:W-:-:S03]  /*0330*/  ISETP.NE.AND P0, PT, R0, RZ, PT ;  /* 0x000000ff0000720c */ /* 0x000fc60003f05270 */
[----:B------:R-:W-:Y:S01]  /*0340*/  IMAD.MOV.U32 R10, RZ, RZ, R7 ;  /* 0x000000ffff0a7224 */ /* 0x000fe200078e0007 */
[----:B------:R-:W-:Y:S01]  /*0350*/  LOP3.LUT R7, RZ, R0, RZ, 0x33, !PT ;  /* 0x00000000ff077212 */ /* 0x000fe200078e33ff */
[----:B------:R-:W-:Y:S01]  /*0360*/  @!P1 IMAD.IADD R2, R2, 0x1, -R13 ;  /* 0x0000000102029824 */ /* 0x000fe200078e0a0d */
[----:B--2---:R-:W-:Y:S01]  /*0370*/  SHF.R.U32.HI R5, RZ, 0x3, R4 ;  /* 0x00000003ff057819 */ /* 0x004fe20000011604 */
[----:B------:R-:W-:Y:S02]  /*0380*/  @!P3 IMAD.MOV R10, RZ, RZ, -R10 ;  /* 0x000000ffff0ab224 */ /* 0x000fe400078e0a0a */
[----:B------:R-:W-:Y:S01]  /*0390*/  @!P2 IMAD.MOV R2, RZ, RZ, -R2 ;  /* 0x000000ffff02a224 */ /* 0x000fe200078e0a02 */
[----:B------:R-:W-:Y:S01]  /*03a0*/  SGXT.U32 R5, R5, 0x4 ;  /* 0x000000040505781a */ /* 0x000fe20000000000 */
[----:B-1----:R-:W-:Y:S01]  /*03b0*/  IMAD.MOV R14, RZ, RZ, -R9 ;  /* 0x000000ffff0e7224 */ /* 0x002fe200078e0a09 */
[C---:B------:R-:W-:Y:S02]  /*03c0*/  SEL R0, R7.reuse, R10, !P0 ;  /* 0x0000000a07007207 */ /* 0x040fe40004000000 */
[----:B------:R-:W-:Y:S01]  /*03d0*/  SEL R7, R7, R2, !P0 ;  /* 0x0000000207077207 */ /* 0x000fe20004000000 */
[----:B------:R-:W-:-:S02]  /*03e0*/  IMAD R11, R14, R3, RZ ;  /* 0x000000030e0b7224 */ /* 0x000fc400078e02ff */
[----:B------:R-:W-:Y:S02]  /*03f0*/  IMAD.SHL.U32 R0, R0, 0x80, RZ ;  /* 0x0000008000007824 */ /* 0x000fe400078e00ff */
[----:B------:R-:W-:Y:S02]  /*0400*/  IMAD.IADD R2, R8, 0x1, R7 ;  /* 0x0000000108027824 */ /* 0x000fe400078e0207 */
[----:B------:R-:W-:Y:S01]  /*0410*/  IMAD.MOV.U32 R8, RZ, RZ, RZ ;  /* 0x000000ffff087224 */ /* 0x000fe200078e00ff */
[----:B------:R-:W-:Y:S01]  /*0420*/  LOP3.LUT R26, R0, R5, RZ, 0xfc, !PT ;  /* 0x00000005001a7212 */ /* 0x000fe200078efcff */
[----:B------:R-:W-:Y:S01]  /*0430*/  IMAD.SHL.U32 R2, R2, 0x40, RZ ;  /* 0x0000004002027824 */ /* 0x000fe200078e00ff */
[----:B------:R-:W-:Y:S01]  /*0440*/  LOP3.LUT R28, R0, 0x10, R5, 0xfe, !PT ;  /* 0x00000010001c7812 */ /* 0x000fe200078efe05 */
[----:B------:R-:W-:Y:S01]  /*0450*/  IMAD.HI.U32 R8, R9, R11, R8 ;  /* 0x0000000b09087227 */ /* 0x000fe200078e0008 */
[----:B------:R-:W-:Y:S02]  /*0460*/  LOP3.LUT R30, R0, 0x20, R5, 0xfe, !PT ;  /* 0x00000020001e7812 */ /* 0x000fe400078efe05 */
[----:B------:R-:W-:Y:S01]  /*0470*/  LOP3.LUT R9, R2, 0x10, R5, 0xfe, !PT ;  /* 0x0000001002097812 */ /* 0x000fe200078efe05 */
[----:B------:R-:W-:Y:S01]  /*0480*/  IMAD.HI R10, R26, 0x2aaaaaab, RZ ;  /* 0x2aaaaaab1a0a7827 */ /* 0x000fe200078e02ff */
[----:B------:R-:W-:-:S02]  /*0490*/  LOP3.LUT R14, R2, 0x30, R5, 0xfe, !PT ;  /* 0x00000030020e7812 */ /* 0x000fc400078efe05 */
[----:B------:R-:W-:Y:S01]  /*04a0*/  IABS R15, R9 ;  /* 0x00000009000f7213 */ /* 0x000fe20000000000 */
[----:B------:R-:W-:Y:S01]  /*04b0*/  IMAD.HI R12, R28, 0x2aaaaaab, RZ ;  /* 0x2aaaaaab1c0c7827 */ /* 0x000fe200078e02ff */
[----:B------:R-:W-:Y:S02]  /*04c0*/  SHF.R.U32.HI R7, RZ, 0x1f, R10 ;  /* 0x0000001fff077819 */ /* 0x000fe4000001160a */
[----:B------:R-:W-:Y:S01]  /*04d0*/  ISETP.GE.AND P3, PT, R9, RZ, PT ;  /* 0x000000ff0900720c */ /* 0x000fe20003f66270 */
[----:B------:R-:W-:Y:S01]  /*04e0*/  IMAD.HI.U32 R9, R8, R15, RZ ;  /* 0x0000000f08097227 */ /* 0x000fe200078e00ff */
[----:B------:R-:W-:Y:S02]  /*04f0*/  LEA.HI R11, R10, R7, RZ, 0x17 ;  /* 0x000000070a0b7211 */ /* 0x000fe400078fb8ff */
[----:B------:R-:W-:Y:S01]  /*0500*/  LOP3.LUT R7, R2, R5, RZ, 0xfc, !PT ;  /* 0x0000000502077212 */ /* 0x000fe200078efcff */
[----:B------:R-:W-:Y:S01]  /*0510*/  IMAD.MOV R16, RZ, RZ, -R9 ;  /* 0x000000ffff107224 */ /* 0x000fe200078e0a09 */
[----:B------:R-:W-:Y:S01]  /*0520*/  SHF.R.U32.HI R13, RZ, 0x1f, R12 ;  /* 0x0000001fff0d7819 */ /* 0x000fe2000001160c */
[----:B------:R-:W-:Y:S01]  /*0530*/  IMAD R11, R11, -0xc00, R26 ;  /* 0xfffff4000b0b7824 */ /* 0x000fe200078e021a */
[----:B------:R-:W-:-:S02]  /*0540*/  IABS R10, R7 ;  /* 0x00000007000a7213 */ /* 0x000fc40000000000 */
[----:B------:R-:W-:Y:S02]  /*0550*/  LEA.HI R13, R12, R13, RZ, 0x17 ;  /* 0x0000000d0c0d7211 */ /* 0x000fe400078fb8ff */
[----:B------:R-:W-:Y:S02]  /*0560*/  LOP3.LUT R12, R2, 0x20, R5, 0xfe, !PT ;  /* 0x00000020020c7812 */ /* 0x000fe400078efe05 */
[----:B------:R-:W-:Y:S01]  /*0570*/  ISETP.GE.AND P0, PT, R7, RZ, PT ;  /* 0x000000ff0700720c */ /* 0x000fe20003f06270 */
[----:B------:R-:W-:Y:S01]  /*0580*/  IMAD.HI.U32 R7, R8, R10, RZ ;  /* 0x0000000a08077227 */ /* 0x000fe200078e00ff */
[----:B------:R-:W-:Y:S02]  /*0590*/  ISETP.GE.AND P2, PT, R12, RZ, PT ;  /* 0x000000ff0c00720c */ /* 0x000fe40003f46270 */
[----:B------:R-:W-:Y:S01]  /*05a0*/  IABS R17, R12 ;  /* 0x0000000c00117213 */ /* 0x000fe20000000000 */
[----:B------:R-:W-:Y:S01]  /*05b0*/  IMAD.MOV R12, RZ, RZ, -R7 ;  /* 0x000000ffff0c7224 */ /* 0x000fe200078e0a07 */
[----:B------:R-:W-:Y:S01]  /*05c0*/  ISETP.GE.AND P1, PT, R14, RZ, PT ;  /* 0x000000ff0e00720c */ /* 0x000fe20003f26270 */
[----:B------:R-:W-:Y:S01]  /*05d0*/  IMAD R13, R13, -0xc00, R28 ;  /* 0xfffff4000d0d7824 */ /* 0x000fe200078e021c */
[----:B------:R-:W-:Y:S01]  /*05e0*/  IABS R19, R14 ;  /* 0x0000000e00137213 */ /* 0x000fe20000000000 */
[----:B------:R-:W-:Y:S01]  /*05f0*/  IMAD R10, R3, R12, R10 ;  /* 0x0000000c030a7224 */ /* 0x000fe200078e020a */
[----:B------:R-:W-:Y:S01]  /*0600*/  LOP3.LUT R23, R0, 0x30, R5, 0xfe, !PT ;  /* 0x0000003000177812 */ /* 0x000fe200078efe05 */
[----:B------:R-:W-:Y:S01]  /*0610*/  IMAD.HI R14, R30, 0x2aaaaaab, RZ ;  /* 0x2aaaaaab1e0e7827 */ /* 0x000fe200078e02ff */
[----:B------:R-:W-:-:S02]  /*0620*/  LOP3.LUT R27, R0, 0x50, R5, 0xfe, !PT ;  /* 0x00000050001b7812 */ /* 0x000fc400078efe05 */
[C---:B------:R-:W-:Y:S01]  /*0630*/  ISETP.GT.U32.AND P4, PT, R3.reuse, R10, PT ;  /* 0x0000000a0300720c */ /* 0x040fe20003f84070 */
[----:B------:R-:W-:Y:S01]  /*0640*/  IMAD.HI.U32 R7, R8, R17, RZ ;  /* 0x0000001108077227 */ /* 0x000fe200078e00ff */
[----:B------:R-:W-:Y:S02]  /*0650*/  SHF.R.U32.HI R9, RZ, 0x1f, R14 ;  /* 0x0000001fff097819 */ /* 0x000fe4000001160e */
[----:B------:R-:W-:Y:S01]  /*0660*/  LOP3.LUT R31, R0, 0x70, R5, 0xfe, !PT ;  /* 0x00000070001f7812 */ /* 0x000fe200078efe05 */
[C---:B------:R-:W-:Y:S01]  /*0670*/  IMAD R12, R3.reuse, R16, R15 ;  /* 0x00000010030c7224 */ /* 0x040fe200078e020f */
[----:B------:R-:W-:Y:S01]  /*0680*/  LEA.HI R9, R14, R9, RZ, 0x17 ;  /* 0x000000090e097211 */ /* 0x000fe200078fb8ff */
[----:B------:R-:W-:Y:S01]  /*0690*/  IMAD.HI.U32 R8, R8, R19, RZ ;  /* 0x0000001308087227 */ /* 0x000fe200078e00ff */
[----:B------:R-:W-:Y:S02]  /*06a0*/  LOP3.LUT R25, R0, 0x40, R5, 0xfe, !PT ;  /* 0x0000004000197812 */ /* 0x000fe400078efe05 */
[----:B------:R-:W-:Y:S01]  /*06b0*/  ISETP.GT.U32.AND P6, PT, R3, R12, PT ;  /* 0x0000000c0300720c */ /* 0x000fe20003fc4070 */
[----:B------:R-:W-:Y:S01]  /*06c0*/  IMAD.MOV R18, RZ, RZ, -R7 ;  /* 0x000000ffff127224 */ /* 0x000fe200078e0a07 */
[----:B------:R-:W-:Y:S01]  /*06d0*/  LOP3.LUT R29, R0, 0x60, R5, 0xfe, !PT ;  /* 0x00000060001d7812 */ /* 0x000fe200078efe05 */
[----:B------:R-:W-:-:S02]  /*06e0*/  IMAD.MOV R8, RZ, RZ, -R8 ;  /* 0x000000ffff087224 */ /* 0x000fc400078e0a08 */
[C---:B------:R-:W-:Y:S02]  /*06f0*/  IMAD R14, R3.reuse, R18, R17 ;  /* 0x00000012030e7224 */ /* 0x040fe400078e0211 */
[C---:B------:R-:W-:Y:S02]  /*0700*/  IMAD R16, R3.reuse, R8, R19 ;  /* 0x0000000803107224 */ /* 0x040fe400078e0213 */
[----:B------:R-:W-:Y:S01]  /*0710*/  @!P4 IMAD.IADD R10, R10, 0x1, -R3 ;  /* 0x000000010a0ac824 */ /* 0x000fe200078e0a03 */
[----:B------:R-:W-:Y:S01]  /*0720*/  ISETP.GT.U32.AND P4, PT, R3, R14, PT ;  /* 0x0000000e0300720c */ /* 0x000fe20003f84070 */
[----:B------:R-:W-:Y:S01]  /*0730*/  IMAD.HI R7, R23, 0x2aaaaaab, RZ ;  /* 0x2aaaaaab17077827 */ /* 0x000fe200078e02ff */
[----:B------:R-:W-:-:S03]  /*0740*/  ISETP.GT.U32.AND P5, PT, R3, R16, PT ;  /* 0x000000100300720c */ /* 0x000fc60003fa4070 */
[----:B------:R-:W-:Y:S01]  /*0750*/  @!P6 IMAD.IADD R12, R12, 0x1, -R3 ;  /* 0x000000010c0ce824 */ /* 0x000fe200078e0a03 */
[----:B------:R-:W-:Y:S01]  /*0760*/  ISETP.GT.U32.AND P6, PT, R3, R10, PT ;  /* 0x0000000a0300720c */ /* 0x000fe20003fc4070 */
[----:B------:R-:W-:Y:S01]  /*0770*/  IMAD.HI R17, R27, 0x2aaaaaab, RZ ;  /* 0x2aaaaaab1b117827 */ /* 0x000fe200078e02ff */
[----:B------:R-:W-:-:S03]  /*0780*/  SHF.R.U32.HI R8, RZ, 0x1f, R7 ;  /* 0x0000001fff087819 */ /* 0x000fc60000011607 */
[----:B------:R-:W-:Y:S01]  /*0790*/  IMAD.HI R21, R31, 0x2aaaaaab, RZ ;  /* 0x2aaaaaab1f157827 */ /* 0x000fe200078e02ff */
[----:B------:R-:W-:Y:S02]  /*07a0*/  SHF.R.U32.HI R20, RZ, 0x1f, R17 ;  /* 0x0000001fff147819 */ /* 0x000fe40000011611 */
[----:B------:R-:W-:Y:S01]  /*07b0*/  LEA.HI R8, R7, R8, RZ, 0x17 ;  /* 0x0000000807087211 */ /* 0x000fe200078fb8ff */
[--C-:B------:R-:W-:Y:S01]  /*07c0*/  @!P4 IMAD.IADD R14, R14, 0x1, -R3.reuse ;  /* 0x000000010e0ec824 */ /* 0x100fe200078e0a03 */
[----:B------:R-:W-:Y:S01]  /*07d0*/  ISETP.GT.U32.AND P4, PT, R3, R12, PT ;  /* 0x0000000c0300720c */ /* 0x000fe20003f84070 */
[----:B------:R-:W-:Y:S01]  /*07e0*/  @!P5 IMAD.IADD R16, R16, 0x1, -R3 ;  /* 0x000000011010d824 */ /* 0x000fe200078e0a03 */
[----:B------:R-:W-:Y:S01]  /*07f0*/  LEA.HI R20, R17, R20, RZ, 0x17 ;  /* 0x0000001411147211 */ /* 0x000fe200078fb8ff */
[----:B------:R-:W-:Y:S01]  /*0800*/  IMAD.HI R15, R25, 0x2aaaaaab, RZ ;  /* 0x2aaaaaab190f7827 */ /* 0x000fe200078e02ff */
[----:B------:R-:W-:Y:S02]  /*0810*/  SHF.R.U32.HI R24, RZ, 0x1f, R21 ;  /* 0x0000001fff187819 */ /* 0x000fe40000011615 */
[C---:B------:R-:W-:Y:S01]  /*0820*/  ISETP.GT.U32.AND P5, PT, R3.reuse, R14, PT ;  /* 0x0000000e0300720c */ /* 0x040fe20003fa4070 */
[----:B------:R-:W-:Y:S01]  /*0830*/  @!P6 IMAD.IADD R10, R10, 0x1, -R3 ;  /* 0x000000010a0ae824 */ /* 0x000fe200078e0a03 */
[----:B------:R-:W-:Y:S01]  /*0840*/  ISETP.GT.U32.AND P6, PT, R3, R16, PT ;  /* 0x000000100300720c */ /* 0x000fe20003fc4070 */
[----:B------:R-:W-:Y:S01]  /*0850*/  IMAD R17, R8, -0xc00, R23 ;  /* 0xfffff40008117824 */ /* 0x000fe200078e0217 */
[----:B------:R-:W-:Y:S01]  /*0860*/  SHF.R.U32.HI R18, RZ, 0x1f, R15 ;  /* 0x0000001fff127819 */ /* 0x000fe2000001160f */
[----:B------:R-:W-:Y:S01]  /*0870*/  IMAD R23, R20, -0xc00, R27 ;  /* 0xfffff40014177824 */ /* 0x000fe200078e021b */
[----:B------:R-:W-:Y:S01]  /*0880*/  LEA.HI R24, R21, R24, RZ, 0x17 ;  /* 0x0000001815187211 */ /* 0x000fe200078fb8ff */
[----:B------:R-:W-:Y:S01]  /*0890*/  @!P4 IMAD.IADD R12, R12, 0x1, -R3 ;  /* 0x000000010c0cc824 */ /* 0x000fe200078e0a03 */
[----:B------:R-:W1:Y:S01]  /*08a0*/  LDC.64 R20, c[0x0][0x210] ;  /* 0x00008400ff147b82 */ /* 0x000e620000000a00 */
[----:B------:R-:W-:Y:S01]  /*08b0*/  LEA.HI R18, R15, R18, RZ, 0x17 ;  /* 0x000000120f127211 */ /* 0x000fe200078fb8ff */
[----:B------:R-:W-:Y:S01]  /*08c0*/  IMAD R15, R9, -0xc00, R30 ;  /* 0xfffff400090f7824 */ /* 0x000fe200078e021e */
[----:B------:R-:W-:Y:S01]  /*08d0*/  ISETP.NE.AND P4, PT, R6, RZ, PT ;  /* 0x000000ff0600720c */ /* 0x000fe20003f85270 */
[----:B------:R-:W-:Y:S01]  /*08e0*/  IMAD.HI R19, R29, 0x2aaaaaab, RZ ;  /* 0x2aaaaaab1d137827 */ /* 0x000fe200078e02ff */
[----:B------:R-:W-:-:S03]  /*08f0*/  LOP3.LUT R9, RZ, R6, RZ, 0x33, !PT ;  /* 0x00000006ff097212 */ /* 0x000fc600078e33ff */
[----:B------:R-:W2:Y:S01]  /*0900*/  LDC.64 R6, c[0x0][0x218] ;  /* 0x00008600ff067b82 */ /* 0x000ea20000000a00 */
[----:B------:R-:W-:Y:S01]  /*0910*/  @!P5 IMAD.IADD R14, R14, 0x1, -R3 ;  /* 0x000000010e0ed824 */ /* 0x000fe200078e0a03 */
[----:B------:R-:W-:Y:S01]  /*0920*/  SHF.R.U32.HI R22, RZ, 0x1f, R19 ;  /* 0x0000001fff167819 */ /* 0x000fe20000011613 */
[----:B------:R-:W-:Y:S02]  /*0930*/  @!P6 IMAD.IADD R16, R16, 0x1, -R3 ;  /* 0x000000011010e824 */ /* 0x000fe400078e0a03 */
[----:B------:R-:W-:Y:S01]  /*0940*/  IMAD.SHL.U32 R3, R4, 0x8, RZ ;  /* 0x0000000804037824 */ /* 0x000fe200078e00ff */
[----:B------:R-:W-:Y:S01]  /*0950*/  LEA.HI R22, R19, R22, RZ, 0x17 ;  /* 0x0000001613167211 */ /* 0x000fe200078fb8ff */
[----:B------:R-:W-:Y:S02]  /*0960*/  @!P0 IMAD.MOV R10, RZ, RZ, -R10 ;  /* 0x000000ffff0a8224 */ /* 0x000fe400078e0a0a */
[----:B------:R-:W-:Y:S01]  /*0970*/  @!P3 IMAD.MOV R12, RZ, RZ, -R12 ;  /* 0x000000ffff0cb224 */ /* 0x000fe200078e0a0c */
[----:B------:R-:W-:Y:S01]  /*0980*/  LOP3.LUT R8, R3, 0x38, RZ, 0xc0, !PT ;  /* 0x0000003803087812 */ /* 0x000fe200078ec0ff */
[----:B------:R-:W-:Y:S01]  /*0990*/  @!P2 IMAD.MOV R14, RZ, RZ, -R14 ;  /* 0x000000ffff0ea224 */ /* 0x000fe200078e0a0e */
[C---:B------:R-:W-:Y:S01]  /*09a0*/  SEL R35, R9.reuse, R10, !P4 ;  /* 0x0000000a09237207 */ /* 0x040fe20006000000 */
[----:B------:R-:W-:Y:S01]  /*09b0*/  @!P1 IMAD.MOV R16, RZ, RZ, -R16 ;  /* 0x000000ffff109224 */ /* 0x000fe200078e0a10 */
[C---:B------:R-:W-:Y:S01]  /*09c0*/  SEL R37, R9.reuse, R12, !P4 ;  /* 0x0000000c09257207 */ /* 0x040fe20006000000 */
[----:B------:R-:W-:Y:S01]  /*09d0*/  IMAD R19, R18, -0xc00, R25 ;  /* 0xfffff40012137824 */ /* 0x000fe200078e0219 */
[C---:B------:R-:W-:Y:S01]  /*09e0*/  SEL R39, R9.reuse, R14, !P4 ;  /* 0x0000000e09277207 */ /* 0x040fe20006000000 */
[----:B------:R-:W-:Y:S01]  /*09f0*/  IMAD R25, R22, -0xc00, R29 ;  /* 0xfffff40016197824 */ /* 0x000fe200078e021d */
[----:B------:R-:W-:Y:S01]  /*0a00*/  SEL R9, R9, R16, !P4 ;  /* 0x0000001009097207 */ /* 0x000fe20006000000 */
[----:B------:R-:W-:-:S02]  /*0a10*/  IMAD R27, R24, -0xc00, R31 ;  /* 0xfffff400181b7824 */ /* 0x000fc400078e021f */
[--C-:B------:R-:W-:Y:S02]  /*0a20*/  IMAD R29, R11, 0x40, R8.reuse ;  /* 0x000000400b1d7824 */ /* 0x100fe400078e0208 */
[--C-:B------:R-:W-:Y:S02]  /*0a30*/  IMAD R31, R13, 0x40, R8.reuse ;  /* 0x000000400d1f7824 */ /* 0x100fe400078e0208 */
[--C-:B------:R-:W-:Y:S02]  /*0a40*/  IMAD R11, R35, 0x40, R8.reuse ;  /* 0x00000040230b7824 */ /* 0x100fe400078e0208 */
[--C-:B------:R-:W-:Y:S02]  /*0a50*/  IMAD R89, R17, 0x40, R8.reuse ;  /* 0x0000004011597824 */ /* 0x100fe400078e0208 */
[--C-:B------:R-:W-:Y:S02]  /*0a60*/  IMAD R13, R37, 0x40, R8.reuse ;  /* 0x00000040250d7824 */ /* 0x100fe400078e0208 */
[----:B------:R-:W-:-:S02]  /*0a70*/  IMAD R33, R15, 0x40, R8 ;  /* 0x000000400f217824 */ /* 0x000fc400078e0208 */
[--C-:B------:R-:W-:Y:S02]  /*0a80*/  IMAD R17, R39, 0x40, R8.reuse ;  /* 0x0000004027117824 */ /* 0x100fe400078e0208 */
[--C-:B------:R-:W-:Y:S02]  /*0a90*/  IMAD R93, R19, 0x40, R8.reuse ;  /* 0x00000040135d7824 */ /* 0x100fe400078e0208 */
[--C-:B------:R-:W-:Y:S02]  /*0aa0*/  IMAD R97, R23, 0x40, R8.reuse ;  /* 0x0000004017617824 */ /* 0x100fe400078e0208 */
[--C-:B------:R-:W-:Y:S02]  /*0ab0*/  IMAD R101, R25, 0x40, R8.reuse ;  /* 0x0000004019657824 */ /* 0x100fe400078e0208 */
[--C-:B------:R-:W-:Y:S02]  /*0ac0*/  IMAD R15, R9, 0x40, R8.reuse ;  /* 0x00000040090f7824 */ /* 0x100fe400078e0208 */
[----:B------:R-:W-:-:S02]  /*0ad0*/  IMAD R105, R27, 0x40, R8 ;  /* 0x000000401b697824 */ /* 0x000fc400078e0208 */
[----:B-1----:R-:W-:-:S04]  /*0ae0*/  IMAD.WIDE R8, R11, 0x2, R20 ;  /* 0x000000020b087825 */ /* 0x002fc800078e0214 */
[--C-:B------:R-:W-:Y:S02]  /*0af0*/  IMAD.WIDE R12, R13, 0x2, R20.reuse ;  /* 0x000000020d0c7825 */ /* 0x100fe400078e0214 */
[----:B------:R-:W3:Y:S02]  /*0b00*/  LDG.E.128 R8, desc[UR16][R8.64] ;  /* 0x0000001008087981 */ /* 0x000ee4000c1e1d00 */
[----:B------:R-:W-:-:S04]  /*0b10*/  IMAD.WIDE R16, R17, 0x2, R20 ;  /* 0x0000000211107825 */ /* 0x000fc800078e0214 */
[----:B------:R-:W-:Y:S02]  /*0b20*/  IMAD.WIDE R20, R15, 0x2, R20 ;  /* 0x000000020f147825 */ /* 0x000fe400078e0214 */
[----:B------:R-:W4:Y:S02]  /*0b30*/  LDG.E.128 R12, desc[UR16][R12.64] ;  /* 0x000000100c0c7981 */ /* 0x000f24000c1e1d00 */
[--C-:B--2---:R-:W-:Y:S02]  /*0b40*/  IMAD.WIDE R24, R29, 0x2, R6.reuse ;  /* 0x000000021d187825 */ /* 0x104fe400078e0206 */
[----:B------:R-:W2:Y:S02]  /*0b50*/  LDG.E.128 R16, desc[UR16][R16.64] ;  /* 0x0000001010107981 */ /* 0x000ea4000c1e1d00 */
[--C-:B------:R-:W-:Y:S02]  /*0b60*/  IMAD.WIDE R28, R31, 0x2, R6.reuse ;  /* 0x000000021f1c7825 */ /* 0x100fe400078e0206 */
[----:B------:R-:W5:Y:S02]  /*0b70*/  LDG.E.128 R20, desc[UR16][R20.64] ;  /* 0x0000001014147981 */ /* 0x000f64000c1e1d00 */
[----:B------:R-:W-:-:S02]  /*0b80*/  IMAD.WIDE R32, R33, 0x2, R6 ;  /* 0x0000000221207825 */ /* 0x000fc400078e0206 */
[----:B------:R-:W5:Y:S02]  /*0b90*/  LDG.E.128 R24, desc[UR16][R24.64] ;  /* 0x0000001018187981 */ /* 0x000f64000c1e1d00 */
[--C-:B------:R-:W-:Y:S02]  /*0ba0*/  IMAD.WIDE R88, R89, 0x2, R6.reuse ;  /* 0x0000000259587825 */ /* 0x100fe400078e0206 */
[----:B------:R-:W5:Y:S02]  /*0bb0*/  LDG.E.128 R28, desc[UR16][R28.64] ;  /* 0x000000101c1c7981 */ /* 0x000f64000c1e1d00 */
[--C-:B------:R-:W-:Y:S02]  /*0bc0*/  IMAD.WIDE R92, R93, 0x2, R6.reuse ;  /* 0x000000025d5c7825 */ /* 0x100fe400078e0206 */
[----:B------:R-:W5:Y:S02]  /*0bd0*/  LDG.E.128 R32, desc[UR16][R32.64] ;  /* 0x0000001020207981 */ /* 0x000f64000c1e1d00 */
[----:B------:R-:W-:-:S02]  /*0be0*/  IMAD.WIDE R96, R97, 0x2, R6 ;  /* 0x0000000261607825 */ /* 0x000fc400078e0206 */
[----:B------:R-:W5:Y:S02]  /*0bf0*/  LDG.E.128 R88, desc[UR16][R88.64] ;  /* 0x0000001058587981 */ /* 0x000f64000c1e1d00 */
[--C-:B------:R-:W-:Y:S02]  /*0c00*/  IMAD.WIDE R100, R101, 0x2, R6.reuse ;  /* 0x0000000265647825 */ /* 0x100fe400078e0206 */
[----:B------:R-:W5:Y:S02]  /*0c10*/  LDG.E.128 R92, desc[UR16][R92.64] ;  /* 0x000000105c5c7981 */ /* 0x000f64000c1e1d00 */
[----:B------:R-:W-:Y:S02]  /*0c20*/  IMAD.WIDE R104, R105, 0x2, R6 ;  /* 0x0000000269687825 */ /* 0x000fe400078e0206 */
[----:B------:R-:W5:Y:S04]  /*0c30*/  LDG.E.128 R96, desc[UR16][R96.64] ;  /* 0x0000001060607981 */ /* 0x000f68000c1e1d00 */
[----:B------:R-:W5:Y:S04]  /*0c40*/  LDG.E.128 R100, desc[UR16][R100.64] ;  /* 0x0000001064647981 */ /* 0x000f68000c1e1d00 */
[----:B------:R-:W5:Y:S01]  /*0c50*/  LDG.E.128 R104, desc[UR16][R104.64] ;  /* 0x0000001068687981 */ /* 0x000f62000c1e1d00 */
[----:B------:R-:W-:-:S04]  /*0c60*/  SHF.R.U32.HI R6, RZ, 0x5, R4 ;  /* 0x00000005ff067819 */ /* 0x000fc80000011604 */
[----:B------:R-:W-:Y:S01]  /*0c70*/  LOP3.LUT R36, R6, 0x7fffffc, RZ, 0xc0, !PT ;  /* 0x07fffffc06247812 */ /* 0x000fe200078ec0ff */
[----:B------:R-:W1:Y:S05]  /*0c80*/  S2UR UR14, SR_CgaCtaId ;  /* 0x00000000000e79c3 */ /* 0x000e6a0000008800 */
[----:B------:R-:W1:Y:S01]  /*0c90*/  SHFL.IDX PT, R36, R36, RZ, 0x1f ;  /* 0x00001fff24247589 */ /* 0x000e6200000e0000 */
[----:B------:R-:W-:Y:S01]  /*0ca0*/  LOP3.LUT R6, R3, 0x38, R4, 0x48, !PT ;  /* 0x0000003803067812 */ /* 0x000fe200078e4804 */
[----:B------:R-:W-:Y:S01]  /*0cb0*/  UMOV UR4, 0x400 ;  /* 0x0000040000047882 */ /* 0x000fe20000000000 */
[----:B------:R-:W-:-:S03]  /*0cc0*/  LOP3.LUT R7, R5, 0x20, RZ, 0xfc, !PT ;  /* 0x0000002005077812 */ /* 0x000fc600078efcff */
[----:B------:R-:W-:Y:S01]  /*0cd0*/  IMAD.SHL.U32 R41, R6, 0x2, RZ ;  /* 0x0000000206297824 */ /* 0x000fe200078e00ff */
[C---:B------:R-:W-:Y:S02]  /*0ce0*/  LOP3.LUT R6, R5.reuse, 0x10, RZ, 0xfc, !PT ;  /* 0x0000001005067812 */ /* 0x040fe400078efcff */
[C---:B------:R-:W-:Y:S02]  /*0cf0*/  LOP3.LUT R37, R5.reuse, 0x40, RZ, 0xfc, !PT ;  /* 0x0000004005257812 */ /* 0x040fe400078efcff */
[C---:B------:R-:W-:Y:S02]  /*0d00*/  LOP3.LUT R38, R5.reuse, 0x50, RZ, 0xfc, !PT ;  /* 0x0000005005267812 */ /* 0x040fe400078efcff */
[C---:B------:R-:W-:Y:S02]  /*0d10*/  LOP3.LUT R39, R5.reuse, 0x60, RZ, 0xfc, !PT ;  /* 0x0000006005277812 */ /* 0x040fe400078efcff */
[----:B------:R-:W-:Y:S01]  /*0d20*/  LOP3.LUT R40, R5, 0x70, RZ, 0xfc, !PT ;  /* 0x0000007005287812 */ /* 0x000fe200078efcff */
[----:B-1----:R-:W-:Y:S01]  /*0d30*/  UPRMT UR14, UR14, 0x654, UR4 ;  /* 0x000006540e0e7896 */ /* 0x002fe20008000004 */
[----:B------:R-:W-:Y:S01]  /*0d40*/  IMAD R6, R6, 0x80, R41 ;  /* 0x0000008006067824 */ /* 0x000fe200078e0229 */
[----:B0-----:R-:W-:-:S02]  /*0d50*/  R2UR UR5, R36 ;  /* 0x00000000240572ca */ /* 0x001fc400000e0000 */
[C---:B------:R-:W-:Y:S01]  /*0d60*/  LOP3.LUT R36, R5.reuse, 0x30, RZ, 0xfc, !PT ;  /* 0x0000003005247812 */ /* 0x040fe200078efcff */
[--C-:B------:R-:W-:Y:S02]  /*0d70*/  IMAD R5, R5, 0x80, R41.reuse ;  /* 0x0000008005057824 */ /* 0x100fe400078e0229 */
[--C-:B------:R-:W-:Y:S02]  /*0d80*/  IMAD R7, R7, 0x80, R41.reuse ;  /* 0x0000008007077824 */ /* 0x100fe400078e0229 */
[--C-:B------:R-:W-:Y:S02]  /*0d90*/  IMAD R108, R36, 0x80, R41.reuse ;  /* 0x00000080246c7824 */ /* 0x100fe400078e0229 */
[--C-:B------:R-:W-:Y:S02]  /*0da0*/  IMAD R109, R37, 0x80, R41.reuse ;  /* 0x00000080256d7824 */ /* 0x100fe400078e0229 */
[--C-:B------:R-:W-:Y:S02]  /*0db0*/  IMAD R110, R38, 0x80, R41.reuse ;  /* 0x00000080266e7824 */ /* 0x100fe400078e0229 */
[----:B------:R-:W-:-:S02]  /*0dc0*/  IMAD R111, R39, 0x80, R41 ;  /* 0x00000080276f7824 */ /* 0x000fc400078e0229 */
[----:B------:R-:W-:Y:S01]  /*0dd0*/  IMAD R112, R40, 0x80, R41 ;  /* 0x0000008028707824 */ /* 0x000fe200078e0229 */
[----:B------:R-:W-:Y:S02]  /*0de0*/  USHF.R.U32.HI UR6, URZ, 0x4, UR14 ;  /* 0x000000043f067899 */ /* 0x000fe4000801160e */
[----:B------:R-:W-:Y:S02]  /*0df0*/  USHF.L.U32 UR5, UR5, 0x7, URZ ;  /* 0x0000000705057899 */ /* 0x000fe4000800063f */
[----:B------:R-:W-:Y:S02]  /*0e00*/  UIADD3 UR4, UR14, 0x2000, URZ ;  /* 0x000020000e047890 */ /* 0x000fe4000fffe03f */
[----:B------:R-:W-:Y:S02]  /*0e10*/  ULOP3.LUT UR6, UR6, 0x3fff, URZ, 0xc0, !UPT ;  /* 0x00003fff06067892 */ /* 0x000fe4000f8ec03f */
[----:B------:R-:W-:Y:S02]  /*0e20*/  ULOP3.LUT UR5, UR5, 0x180, URZ, 0xc0, !UPT ;  /* 0x0000018005057892 */ /* 0x000fe4000f8ec03f */
[----:B------:R-:W-:-:S02]  /*0e30*/  USHF.R.U32.HI UR4, URZ, 0x4, UR4 ;  /* 0x000000043f047899 */ /* 0x000fc40008011604 */
[----:B------:R-:W-:Y:S02]  /*0e40*/  UIADD3 UR12, UP0, UR5, UR6, URZ ;  /* 0x00000006050c7290 */ /* 0x000fe4000ff1e03f */
[----:B------:R-:W-:Y:S02]  /*0e50*/  ULOP3.LUT UR4, UR4, 0x3fff, URZ, 0xc0, !UPT ;  /* 0x00003fff04047892 */ /* 0x000fe4000f8ec03f */
[----:B------:R-:W-:Y:S02]  /*0e60*/  UIADD3.X UR13, URZ, URZ, URZ, UP0, !UPT ;  /* 0x0000003f3f0d7290 */ /* 0x000fe400087fe43f */
[----:B------:R-:W-:Y:S02]  /*0e70*/  ULOP3.LUT UR10, UR4, 0x4000000, URZ, 0xfc, !UPT ;  /* 0x04000000040a7892 */ /* 0x000fe4000f8efc3f */
[----:B------:R-:W-:Y:S02]  /*0e80*/  ULOP3.LUT UR8, UR12, 0x2000000, URZ, 0xfc, !UPT ;  /* 0x020000000c087892 */ /* 0x000fe4000f8efc3f */
[----:B------:R-:W-:Y:S01]  /*0e90*/  ULOP3.LUT UR9, UR13, 0x40000040, URZ, 0xfc, !UPT ;  /* 0x400000400d097892 */ /* 0x000fe2000f8efc3f */
[----:B------:R-:W-:Y:S01]  /*0ea0*/  UMOV UR11, 0x40000040 ;  /* 0x40000040000b7882 */ /* 0x000fe20000000000 */
[----:B------:R-:W-:Y:S01]  /*0eb0*/  UMOV UR5, URZ ;  /* 0x0000003f00057c82 */ /* 0x000fe20008000000 */
[----:B---3--:R-:W-:Y:S04]  /*0ec0*/  STS.128 [R5+UR14], R8 ;  /* 0x0000000805007988 */ /* 0x008fe80008000c0e */
[----:B----4-:R-:W-:Y:S04]  /*0ed0*/  STS.128 [R6+UR14], R12 ;  /* 0x0000000c06007988 */ /* 0x010fe80008000c0e */
[----:B--2---:R-:W-:Y:S04]  /*0ee0*/  STS.128 [R7+UR14], R16 ;  /* 0x0000001007007988 */ /* 0x004fe80008000c0e */
[----:B-----5:R-:W-:Y:S04]  /*0ef0*/  STS.128 [R108+UR14], R20 ;  /* 0x000000146c007988 */ /* 0x020fe80008000c0e */
[----:B------:R-:W-:Y:S04]  /*0f00*/  STS.128 [R5+UR14+0x2000], R24 ;  /* 0x0020001805007988 */ /* 0x000fe80008000c0e */
[----:B------:R-:W-:Y:S04]  /*0f10*/  STS.128 [R6+UR14+0x2000], R28 ;  /* 0x0020001c06007988 */ /* 0x000fe80008000c0e */
[----:B------:R0:W-:Y:S04]  /*0f20*/  STS.128 [R7+UR14+0x2000], R32 ;  /* 0x0020002007007988 */ /* 0x0001e80008000c0e */
[----:B------:R-:W-:Y:S04]  /*0f30*/  STS.128 [R108+UR14+0x2000], R88 ;  /* 0x002000586c007988 */ /* 0x000fe80008000c0e */
[----:B------:R-:W-:Y:S04]  /*0f40*/  STS.128 [R109+UR14+0x2000], R92 ;  /* 0x0020005c6d007988 */ /* 0x000fe80008000c0e */
[----:B------:R-:W-:Y:S04]  /*0f50*/  STS.128 [R110+UR14+0x2000], R96 ;  /* 0x002000606e007988 */ /* 0x000fe80008000c0e */
[----:B------:R-:W-:Y:S04]  /*0f60*/  STS.128 [R111+UR14+0x2000], R100 ;  /* 0x002000646f007988 */ /* 0x000fe80008000c0e */
[----:B------:R-:W-:Y:S01]  /*0f70*/  STS.128 [R112+UR14+0x2000], R104 ;  /* 0x0020006870007988 */ /* 0x000fe20008000c0e */
[----:B------:R1:W-:Y:S06]  /*0f80*/  MEMBAR.ALL.CTA ;  /* 0x0000000000007992 */ /* 0x0003ec0000008000 */
[----:B-1----:R-:W1:Y:S02]  /*0f90*/  FENCE.VIEW.ASYNC.S ;  /* 0x00000000000073c6 */ /* 0x002e640000000000 */
[----:B-1----:R-:W-:Y:S06]  /*0fa0*/  BAR.SYNC.DEFER_BLOCKING 0x0 ;  /* 0x0000000000007b1d */ /* 0x002fec0000010000 */
[----:B0-----:R-:W-:-:S06]  /*0fb0*/  WARPGROUP.ARRIVE ;  /* 0x00000000000079c5 */ /* 0x001fcc0000000000 */
[----:B------:R-:W-:Y:S01]  /*0fc0*/  HGMMA.64x128x16.F32.BF16 R24, gdesc[UR8], RZ, !UPT ;  /* 0x01e00000081879f0 */ /* 0x000fe2000c7018ff */
[----:B------:R-:W-:Y:S01]  /*0fd0*/  UMOV UR8, 0x2000002 ;  /* 0x0200000200087882 */ /* 0x000fe20000000000 */
[----:B------:R-:W-:Y:S01]  /*0fe0*/  UMOV UR9, 0x40000040 ;  /* 0x4000004000097882 */ /* 0x000fe20000000000 */
[----:B------:R-:W-:Y:S01]  /*0ff0*/  UMOV UR10, 0x4000002 ;  /* 0x04000002000a7882 */ /* 0x000fe20000000000 */
[----:B------:R-:W-:Y:S01]  /*1000*/  UMOV UR11, 0x40000040 ;  /* 0x40000040000b7882 */ /* 0x000fe20000000000 */
[----:B------:R-:W-:Y:S02]  /*1010*/  UIADD3.64 UR8, UR12, UR8, URZ ;  /* 0x000000080c087297 */ /* 0x000fe4000fffe03f */
[----:B------:R-:W-:-:S09]  /*1020*/  UIADD3.64 UR10, UR4, UR10, URZ ;  /* 0x0000000a040a7297 */ /* 0x000fd2000fffe03f */
[----:B------:R-:W-:Y:S01]  /*1030*/  HGMMA.64x128x16.F32.BF16 R24, gdesc[UR8], R24 ;  /* 0x01e00000081879f0 */ /* 0x000fe20008701818 */
[----:B------:R-:W-:Y:S01]  /*1040*/  UMOV UR8, 0x2000004 ;  /* 0x0200000400087882 */ /* 0x000fe20000000000 */
[----:B------:R-:W-:Y:S01]  /*1050*/  UMOV UR9, 0x40000040 ;  /* 0x4000004000097882 */ /* 0x000fe20000000000 */
[----:B------:R-:W-:Y:S01]  /*1060*/  UMOV UR10, 0x4000004 ;  /* 0x04000004000a7882 */ /* 0x000fe20000000000 */
[----:B------:R-:W-:Y:S01]  /*1070*/  UMOV UR11, 0x40000040 ;  /* 0x40000040000b7882 */ /* 0x000fe20000000000 */
[----:B------:R-:W-:Y:S02]  /*1080*/  UIADD3.64 UR8, UR12, UR8, URZ ;  /* 0x000000080c087297 */ /* 0x000fe4000fffe03f */
[----:B------:R-:W-:Y:S01]  /*1090*/  UIADD3.64 UR10, UR4, UR10, URZ ;  /* 0x0000000a040a7297 */ /* 0x000fe2000fffe03f */
[----:B------:R-:W-:Y:S01]  /*10a0*/  UMOV UR6, 0x4000006 ;  /* 0x0400000600067882 */ /* 0x000fe20000000000 */
[----:B------:R-:W-:-:S07]  /*10b0*/  UMOV UR7, 0x40000040 ;  /* 0x4000004000077882 */ /* 0x000fce0000000000 */
[----:B------:R-:W-:Y:S01]  /*10c0*/  HGMMA.64x128x16.F32.BF16 R24, gdesc[UR8], R24 ;  /* 0x01e00000081879f0 */ /* 0x000fe20008701818 */
[----:B------:R-:W-:Y:S01]  /*10d0*/  UMOV UR8, 0x2000006 ;  /* 0x0200000600087882 */ /* 0x000fe20000000000 */
[----:B------:R-:W-:Y:S01]  /*10e0*/  UMOV UR9, 0x40000040 ;  /* 0x4000004000097882 */ /* 0x000fe20000000000 */
[----:B------:R-:W-:Y:S02]  /*10f0*/  UIADD3.64 UR6, UR4, UR6, URZ ;  /* 0x0000000604067297 */ /* 0x000fe4000fffe03f */
[----:B------:R-:W-:Y:S01]  /*1100*/  UIADD3.64 UR4, UR12, UR8, URZ ;  /* 0x000000080c047297 */ /* 0x000fe2000fffe03f */
[----:B------:R-:W-:-:S08]  /*1110*/  SHF.R.U32.HI R5, RZ, 0x5, R4 ;  /* 0x00000005ff057819 */ /* 0x000fd00000011604 */
[----:B------:R-:W-:Y:S01]  /*1120*/  HGMMA.64x128x16.F32.BF16 R24, gdesc[UR4], R24, gsb0 ;  /* 0x01e00000041879f0 */ /* 0x000fe20008001818 */
[----:B------:R-:W-:Y:S01]  /*1130*/  SGXT.U32 R5, R5, 0x2 ;  /* 0x000000020505781a */ /* 0x000fe20000000000 */
[----:B------:R-:W-:Y:S01]  /*1140*/  ULDC UR4, c[0x0][0x228] ;  /* 0x00008a0000047ab9 */ /* 0x000fe20000000800 */
[----:B------:R-:W-:Y:S01]  /*1150*/  SHF.R.U32.HI R6, RZ, 0x2, R4 ;  /* 0x00000002ff067819 */ /* 0x000fe20000011604 */
[----:B------:R-:W-:Y:S02]  /*1160*/  ULDC UR5, c[0x0][0x228] ;  /* 0x00008a0000057ab9 */ /* 0x000fe40000000800 */
[----:B------:R-:W-:Y:S01]  /*1170*/  IMAD.SHL.U32 R7, R5, 0x10, RZ ;  /* 0x0000001005077824 */ /* 0x000fe200078e00ff */
[----:B------:R-:W-:-:S04]  /*1180*/  SGXT.U32 R6, R6, 0x3 ;  /* 0x000000030606781a */ /* 0x000fc80000000000 */
[----:B------:R-:W-:Y:S01]  /*1190*/  LOP3.LUT R7, R7, R6, RZ, 0xfc, !PT ;  /* 0x0000000607077212 */ /* 0x000fe200078efcff */
[----:B------:R-:W-:-:S05]  /*11a0*/  IMAD.SHL.U32 R6, R4, 0x2, RZ ;  /* 0x0000000204067824 */ /* 0x000fca00078e00ff */
[----:B------:R-:W-:-:S05]  /*11b0*/  LOP3.LUT R6, R6, 0x6, RZ, 0xc0, !PT ;  /* 0x0000000606067812 */ /* 0x000fca00078ec0ff */
[----:B------:R-:W-:-:S05]  /*11c0*/  IMAD R6, R7, 0x88, R6 ;  /* 0x0000008807067824 */ /* 0x000fca00078e0206 */
[----:B------:R-:W-:Y:S02]  /*11d0*/  LEA R6, R6, UR14, 0x2 ;  /* 0x0000000e06067c11 */ /* 0x000fe4000f8e10ff */
[----:B------:R-:W-:Y:S01]  /*11e0*/  SHF.R.U32.HI R7, RZ, 0x4, R4 ;  /* 0x00000004ff077819 */ /* 0x000fe20000011604 */
[----:B------:R-:W-:-:S03]  /*11f0*/  IMAD.SHL.U32 R8, R5, 0x2, RZ ;  /* 0x0000000205087824 */ /* 0x000fc600078e00ff */
[----:B------:R-:W-:Y:S02]  /*1200*/  SGXT.U32 R7, R7, 0x1 ;  /* 0x000000010707781a */ /* 0x000fe40000000000 */
[----:B------:R-:W-:Y:S02]  /*1210*/  LOP3.LUT R5, R3, 0x78, RZ, 0xc0, !PT ;  /* 0x0000007803057812 */ /* 0x000fe400078ec0ff */
[----:B------:R-:W-:-:S05]  /*1220*/  LOP3.LUT R8, R8, R7, RZ, 0xfc, !PT ;  /* 0x0000000708087212 */ /* 0x000fca00078efcff */
[----:B------:R-:W-:Y:S01]  /*1230*/  IMAD R5, R8, 0x88, R5 ;  /* 0x0000008808057824 */ /* 0x000fe200078e0205 */
[----:B------:R-:W-:-:S04]  /*1240*/  LOP3.LUT R7, R0, 0x78, R3, 0xf8, !PT ;  /* 0x0000007800077812 */ /* 0x000fc800078ef803 */
[----:B------:R-:W-:Y:S01]  /*1250*/  ISETP.GE.AND P0, PT, R7, 0xc00, PT ;  /* 0x00000c000700780c */ /* 0x000fe20003f06270 */
[----:B------:R-:W-:Y:S02]  /*1260*/  WARPGROUP.DEPBAR.LE gsb0, 0x0 ;  /* 0x00008000000079c5 */ /* 0x000fe40000010000 */
[----:B------:R-:W-:Y:S06]  /*1270*/  BAR.SYNC.DEFER_BLOCKING 0x0 ;  /* 0x0000000000007b1d */ /* 0x000fec0000010000 */
[----:B------:R-:W-:Y:S04]  /*1280*/  STS.64 [R6], R24 ;  /* 0x0000001806007388 */ /* 0x000fe80000000a00 */
[----:B------:R-:W-:Y:S04]  /*1290*/  STS.64 [R6+0x1100], R26 ;  /* 0x0011001a06007388 */ /* 0x000fe80000000a00 */
        /* <DEDUP_REMOVED lines=12> */
[----:B------:R0:W-:Y:S04]  /*1360*/  STS.64 [R6+0xe0], R52 ;  /* 0x0000e03406007388 */ /* 0x0001e80000000a00 */
[----:B------:R1:W-:Y:S04]  /*1370*/  STS.64 [R6+0x11e0], R54 ;  /* 0x0011e03606007388 */ /* 0x0003e80000000a00 */
[----:B------:R-:W-:Y:S04]  /*1380*/  STS.64 [R6+0x100], R56 ;  /* 0x0001003806007388 */ /* 0x000fe80000000a00 */
[----:B------:R-:W-:Y:S04]  /*1390*/  STS.64 [R6+0x1200], R58 ;  /* 0x0012003a06007388 */ /* 0x000fe80000000a00 */
[----:B------:R-:W-:Y:S04]  /*13a0*/  STS.64 [R6+0x120], R60 ;  /* 0x0001203c06007388 */ /* 0x000fe80000000a00 */
[----:B------:R2:W-:Y:S04]  /*13b0*/  STS.64 [R6+0x1220], R62 ;  /* 0x0012203e06007388 */ /* 0x0005e80000000a00 */
[----:B------:R3:W-:Y:S04]  /*13c0*/  STS.64 [R6+0x140], R64 ;  /* 0x0001404006007388 */ /* 0x0007e80000000a00 */
[----:B------:R4:W-:Y:S04]  /*13d0*/  STS.64 [R6+0x1240], R66 ;  /* 0x0012404206007388 */ /* 0x0009e80000000a00 */
        /* <DEDUP_REMOVED lines=9> */
[----:B------:R-:W-:Y:S01]  /*1470*/  STS.64 [R6+0x12e0], R86 ;  /* 0x0012e05606007388 */ /* 0x000fe20000000a00 */
[----:B0-----:R-:W-:Y:S01]  /*1480*/  LEA R52, R5, UR14, 0x2 ;  /* 0x0000000e05347c11 */ /* 0x001fe2000f8e10ff */
[----:B-1----:R-:W0:Y:S08]  /*1490*/  LDC.64 R54, c[0x0][0x220] ;  /* 0x00008800ff367b82 */ /* 0x002e300000000a00 */
[----:B------:R-:W-:Y:S01]  /*14a0*/  BAR.SYNC.DEFER_BLOCKING 0x0 ;  /* 0x0000000000007b1d */ /* 0x000fe20000010000 */
[----:B------:R-:W-:-:S04]  /*14b0*/  SHF.R.U32.HI R5, RZ, 0x4, R4 ;  /* 0x00000004ff057819 */ /* 0x000fc80000011604 */
[----:B------:R-:W-:-:S03]  /*14c0*/  SGXT.U32 R5, R5, 0x3 ;  /* 0x000000030505781a */ /* 0x000fc60000000000 */
[----:B--2---:R-:W1:Y:S08]  /*14d0*/  LDC.64 R62, c[0x0][0x220] ;  /* 0x00008800ff3e7b82 */ /* 0x004e700000000a00 */
[----:B------:R-:W2:Y:S08]  /*14e0*/  LDC.64 R60, c[0x0][0x220] ;  /* 0x00008800ff3c7b82 */ /* 0x000eb00000000a00 */
[----:B---3--:R-:W3:Y:S01]  /*14f0*/  LDC.64 R64, c[0x0][0x220] ;  /* 0x00008800ff407b82 */ /* 0x008ee20000000a00 */
[----:B------:R-:W5:Y:S04]  /*1500*/  LDS.128 R8, [R52] ;  /* 0x0000000034087984 */ /* 0x000f680000000c00 */
[----:B------:R-:W0:Y:S03]  /*1510*/  LDS.128 R16, [R52+0x10] ;  /* 0x0000100034107984 */ /* 0x000e260000000c00 */
[----:B----4-:R-:W4:Y:S01]  /*1520*/  LDC.64 R66, c[0x0][0x220] ;  /* 0x00008800ff427b82 */ /* 0x010f220000000a00 */
[----:B------:R-:W1:Y:S04]  /*1530*/  LDS.128 R12, [R52+0x1100] ;  /* 0x00110000340c7984 */ /* 0x000e680000000c00 */
[----:B------:R-:W2:Y:S01]  /*1540*/  LDS.128 R20, [R52+0x1110] ;  /* 0x0011100034147984 */ /* 0x000ea20000000c00 */
[----:B------:R-:W-:-:S02]  /*1550*/  LOP3.LUT R48, R2, R5, RZ, 0xfc, !PT ;  /* 0x0000000502307212 */ /* 0x000fc400078efcff */
[----:B------:R-:W2:Y:S01]  /*1560*/  LDC.64 R2, c[0x0][0x220] ;  /* 0x00008800ff027b82 */ /* 0x000ea20000000a00 */
[----:B------:R-:W2:Y:S01]  /*1570*/  LDS.128 R44, [R52+0x2200] ;  /* 0x00220000342c7984 */ /* 0x000ea20000000c00 */
[----:B------:R-:W-:-:S03]  /*1580*/  LOP3.LUT R0, R48, 0x8, RZ, 0xfc, !PT ;  /* 0x0000000830007812 */ /* 0x000fc600078efcff */
[----:B------:R-:W2:Y:S01]  /*1590*/  LDS.128 R36, [R52+0x2210] ;  /* 0x0022100034247984 */ /* 0x000ea20000000c00 */
[----:B------:R-:W-:Y:S01]  /*15a0*/  ISETP.LT.AND P6, PT, R0, UR4, !P0 ;  /* 0x0000000400007c0c */ /* 0x000fe2000c7c1270 */
[----:B------:R-:W-:Y:S01]  /*15b0*/  ULDC UR4, c[0x0][0x228] ;  /* 0x00008a0000047ab9 */ /* 0x000fe20000000800 */
[C---:B------:R-:W-:Y:S01]  /*15c0*/  LOP3.LUT R0, R48.reuse, 0x10, RZ, 0xfc, !PT ;  /* 0x0000001030007812 */ /* 0x040fe200078efcff */
[----:B------:R-:W3:Y:S01]  /*15d0*/  LDS.128 R28, [R52+0x3300] ;  /* 0x00330000341c7984 */ /* 0x000ee20000000c00 */
[----:B------:R-:W-:Y:S02]  /*15e0*/  LOP3.LUT R4, R48, 0x18, RZ, 0xfc, !PT ;  /* 0x0000001830047812 */ /* 0x000fe400078efcff */
[----:B------:R-:W-:Y:S01]  /*15f0*/  ISETP.LT.AND P5, PT, R0, UR4, !P0 ;  /* 0x0000000400007c0c */ /* 0x000fe2000c7a1270 */
[----:B------:R-:W3:Y:S01]  /*1600*/  LDS.128 R32, [R52+0x3310] ;  /* 0x0033100034207984 */ /* 0x000ee20000000c00 */
[----:B------:R-:W-:Y:S01]  /*1610*/  ISETP.LT.AND P4, PT, R4, UR5, !P0 ;  /* 0x0000000504007c0c */ /* 0x000fe2000c781270 */
[----:B------:R-:W-:Y:S01]  /*1620*/  ULDC UR4, c[0x0][0x228] ;  /* 0x00008a0000047ab9 */ /* 0x000fe20000000800 */
[C---:B------:R-:W-:Y:S01]  /*1630*/  LOP3.LUT R4, R48.reuse, 0x20, RZ, 0xfc, !PT ;  /* 0x0000002030047812 */ /* 0x040fe200078efcff */
[C---:B------:R-:W-:Y:S01]  /*1640*/  IMAD R0, R48.reuse, 0xc00, R7 ;  /* 0x00000c0030007824 */ /* 0x040fe200078e0207 */
[C---:B------:R-:W-:Y:S01]  /*1650*/  ISETP.LT.AND P1, PT, R48.reuse, UR4, !P0 ;  /* 0x0000000430007c0c */ /* 0x040fe2000c721270 */
[----:B------:R-:W-:Y:S01]  /*1660*/  ULDC UR4, c[0x0][0x228] ;  /* 0x00008a0000047ab9 */ /* 0x000fe20000000800 */
[----:B------:R-:W-:Y:S01]  /*1670*/  LOP3.LUT R5, R48, 0x28, RZ, 0xfc, !PT ;  /* 0x0000002830057812 */ /* 0x000fe200078efcff */
[----:B------:R-:W-:Y:S01]  /*1680*/  ULDC UR5, c[0x0][0x228] ;  /* 0x00008a0000057ab9 */ /* 0x000fe20000000800 */
[----:B------:R-:W-:Y:S01]  /*1690*/  ISETP.LT.AND P3, PT, R4, UR4, !P0 ;  /* 0x0000000404007c0c */ /* 0x000fe2000c761270 */
[----:B------:R-:W-:Y:S01]  /*16a0*/  ULDC UR4, c[0x0][0x228] ;  /* 0x00008a0000047ab9 */ /* 0x000fe20000000800 */
[----:B------:R-:W-:Y:S01]  /*16b0*/  VIADD R25, R0, 0x6000 ;  /* 0x0000600000197836 */ /* 0x000fe20000000000 */
[----:B-----5:R-:W-:-:S02]  /*16c0*/  F2FP.BF16.F32.PACK_AB R40, R9, R8 ;  /* 0x000000080928723e */ /* 0x020fc400000010ff */
[----:B------:R-:W-:Y:S02]  /*16d0*/  F2FP.BF16.F32.PACK_AB R41, R11, R10 ;  /* 0x0000000a0b29723e */ /* 0x000fe400000010ff */
[----:B0-----:R-:W-:Y:S01]  /*16e0*/  F2FP.BF16.F32.PACK_AB R42, R17, R16 ;  /* 0x00000010112a723e */ /* 0x001fe200000010ff */
[----:B------:R-:W0:Y:S01]  /*16f0*/  LDS.128 R8, [R52+0x4400] ;  /* 0x0044000034087984 */ /* 0x000e220000000c00 */
[----:B------:R-:W-:Y:S02]  /*1700*/  F2FP.BF16.F32.PACK_AB R43, R19, R18 ;  /* 0x00000012132b723e */ /* 0x000fe400000010ff */
[----:B------:R-:W-:Y:S01]  /*1710*/  ISETP.LT.AND P2, PT, R5, UR4, !P0 ;  /* 0x0000000405007c0c */ /* 0x000fe2000c741270 */
[----:B------:R-:W5:Y:S01]  /*1720*/  LDS.128 R16, [R52+0x5500] ;  /* 0x0055000034107984 */ /* 0x000f620000000c00 */
[----:B-1----:R-:W-:Y:S01]  /*1730*/  F2FP.BF16.F32.PACK_AB R56, R13, R12 ;  /* 0x0000000c0d38723e */ /* 0x002fe200000010ff */
[----:B--2---:R-:W-:Y:S01]  /*1740*/  IMAD.WIDE R2, R0, 0x2, R2 ;  /* 0x0000000200027825 */ /* 0x004fe200078e0202 */
[----:B------:R-:W-:Y:S01]  /*1750*/  F2FP.BF16.F32.PACK_AB R57, R15, R14 ;  /* 0x0000000e0f39723e */ /* 0x000fe200000010ff */
[----:B------:R-:W1:Y:S01]  /*1760*/  LDS.128 R4, [R52+0x4410] ;  /* 0x0044100034047984 */ /* 0x000e620000000c00 */
[----:B------:R-:W-:Y:S01]  /*1770*/  F2FP.BF16.F32.PACK_AB R58, R21, R20 ;  /* 0x00000014153a723e */ /* 0x000fe200000010ff */
[----:B------:R-:W-:Y:S01]  /*1780*/  IMAD.WIDE R54, R25, 0x2, R54 ;  /* 0x0000000219367825 */ /* 0x000fe200078e0236 */
[----:B------:R-:W-:Y:S01]  /*1790*/  F2FP.BF16.F32.PACK_AB R59, R23, R22 ;  /* 0x00000016173b723e */ /* 0x000fe200000010ff */
[----:B------:R-:W2:Y:S01]  /*17a0*/  LDS.128 R12, [R52+0x5510] ;  /* 0x00551000340c7984 */ /* 0x000ea20000000c00 */
[----:B------:R-:W-:-:S03]  /*17b0*/  ULDC UR4, c[0x0][0x228] ;  /* 0x00008a0000047ab9 */ /* 0x000fc60000000800 */
[----:B------:R-:W0:Y:S04]  /*17c0*/  LDS.128 R24, [R52+0x6600] ;  /* 0x0066000034187984 */ /* 0x000e280000000c00 */
[----:B------:R3:W-:Y:S04]  /*17d0*/  @P1 STG.E.128 desc[UR16][R2.64], R40 ;  /* 0x0000002802001986 */ /* 0x0007e8000c101d10 */
[----:B------:R-:W1:Y:S04]  /*17e0*/  LDS.128 R20, [R52+0x6610] ;  /* 0x0066100034147984 */ /* 0x000e680000000c00 */
[----:B------:R-:W1:Y:S01]  /*17f0*/  LDS.128 R40, [R52+0x7700] ;  /* 0x0077000034287984 */ /* 0x000e620000000c00 */
[----:B---3--:R-:W-:-:S02]  /*1800*/  LOP3.LUT R2, R48, 0x30, RZ, 0xfc, !PT ;  /* 0x0000003030027812 */ /* 0x008fc400078efcff */
[----:B------:R-:W-:Y:S02]  /*1810*/  LOP3.LUT R48, R48, 0x38, RZ, 0xfc, !PT ;  /* 0x0000003830307812 */ /* 0x000fe400078efcff */
[----:B------:R-:W-:Y:S02]  /*1820*/  ISETP.LT.AND P1, PT, R2, UR4, !P0 ;  /* 0x0000000402007c0c */ /* 0x000fe4000c721270 */
[----:B------:R-:W-:Y:S02]  /*1830*/  ISETP.LT.AND P0, PT, R48, UR5, !P0 ;  /* 0x0000000530007c0c */ /* 0x000fe4000c701270 */
[----:B------:R-:W3:Y:S01]  /*1840*/  LDS.128 R48, [R52+0x7710] ;  /* 0x0077100034307984 */ /* 0x000ee20000000c00 */
[----:B------:R-:W-:Y:S02]  /*1850*/  F2FP.BF16.F32.PACK_AB R44, R45, R44 ;  /* 0x0000002c2d2c723e */ /* 0x000fe400000010ff */
[----:B------:R-:W-:Y:S02]  /*1860*/  F2FP.BF16.F32.PACK_AB R45, R47, R46 ;  /* 0x0000002e2f2d723e */ /* 0x000fe400000010ff */
[----:B------:R-:W-:-:S02]  /*1870*/  F2FP.BF16.F32.PACK_AB R46, R37, R36 ;  /* 0x00000024252e723e */ /* 0x000fc400000010ff */
[----:B------:R-:W3:Y:S01]  /*1880*/  LDC.64 R36, c[0x0][0x220] ;  /* 0x00008800ff247b82 */ /* 0x000ee20000000a00 */
[----:B------:R-:W-:Y:S02]  /*1890*/  F2FP.BF16.F32.PACK_AB R28, R29, R28 ;  /* 0x0000001c1d1c723e */ /* 0x000fe400000010ff */
[----:B------:R-:W-:Y:S02]  /*18a0*/  F2FP.BF16.F32.PACK_AB R29, R31, R30 ;  /* 0x0000001e1f1d723e */ /* 0x000fe400000010ff */
[----:B------:R-:W-:-:S03]  /*18b0*/  F2FP.BF16.F32.PACK_AB R31, R35, R34 ;  /* 0x00000022231f723e */ /* 0x000fc600000010ff */
[----:B------:R-:W3:Y:S01]  /*18c0*/  LDC.64 R34, c[0x0][0x220] ;  /* 0x00008800ff227b82 */ /* 0x000ee20000000a00 */
[----:B------:R-:W-:Y:S01]  /*18d0*/  F2FP.BF16.F32.PACK_AB R47, R39, R38 ;  /* 0x00000026272f723e */ /* 0x000fe200000010ff */
[C---:B------:R-:W-:Y:S01]  /*18e0*/  VIADD R39, R0.reuse, 0x12000 ;  /* 0x0001200000277836 */ /* 0x040fe20000000000 */
[----:B------:R-:W-:Y:S01]  /*18f0*/  F2FP.BF16.F32.PACK_AB R30, R33, R32 ;  /* 0x00000020211e723e */ /* 0x000fe200000010ff */
[C---:B------:R-:W-:Y:S01]  /*1900*/  VIADD R3, R0.reuse, 0xc000 ;  /* 0x0000c00000037836 */ /* 0x040fe20000000000 */
[----:B0-----:R-:W-:Y:S01]  /*1910*/  F2FP.BF16.F32.PACK_AB R8, R9, R8 ;  /* 0x000000080908723e */ /* 0x001fe200000010ff */
[----:B------:R-:W-:Y:S01]  /*1920*/  IMAD.WIDE R32, R39, 0x2, R62 ;  /* 0x0000000227207825 */ /* 0x000fe200078e023e */
[----:B------:R-:W-:Y:S02]  /*1930*/  F2FP.BF16.F32.PACK_AB R9, R11, R10 ;  /* 0x0000000a0b09723e */ /* 0x000fe400000010ff */
[----:B-----5:R-:W-:Y:S01]  /*1940*/  F2FP.BF16.F32.PACK_AB R16, R17, R16 ;  /* 0x000000101110723e */ /* 0x020fe200000010ff */
[C---:B------:R-:W-:Y:S01]  /*1950*/  VIADD R39, R0.reuse, 0x18000 ;  /* 0x0001800000277836 */ /* 0x040fe20000000000 */
[----:B-1----:R-:W-:Y:S01]  /*1960*/  F2FP.BF16.F32.PACK_AB R11, R7, R6 ;  /* 0x00000006070b723e */ /* 0x002fe200000010ff */
[----:B------:R-:W-:Y:S01]  /*1970*/  VIADD R7, R0, 0x1e000 ;  /* 0x0001e00000077836 */ /* 0x000fe20000000000 */
[----:B------:R-:W-:Y:S01]  /*1980*/  F2FP.BF16.F32.PACK_AB R17, R19, R18 ;  /* 0x000000121311723e */ /* 0x000fe200000010ff */
[----:B------:R-:W-:Y:S01]  /*1990*/  IMAD.WIDE R2, R3, 0x2, R60 ;  /* 0x0000000203027825 */ /* 0x000fe200078e023c */
[----:B--2---:R-:W-:-:S02]  /*19a0*/  F2FP.BF16.F32.PACK_AB R18, R13, R12 ;  /* 0x0000000c0d12723e */ /* 0x004fc400000010ff */
[----:B------:R-:W-:Y:S01]  /*19b0*/  F2FP.BF16.F32.PACK_AB R10, R5, R4 ;  /* 0x00000004050a723e */ /* 0x000fe200000010ff */
[----:B------:R-:W-:Y:S01]  /*19c0*/  VIADD R13, R0, 0x24000 ;  /* 0x00024000000d7836 */ /* 0x000fe20000000000 */
[----:B------:R-:W-:Y:S01]  /*19d0*/  F2FP.BF16.F32.PACK_AB R24, R25, R24 ;  /* 0x000000181918723e */ /* 0x000fe200000010ff */
[----:B------:R-:W-:Y:S01]  /*19e0*/  IMAD.WIDE R4, R39, 0x2, R64 ;  /* 0x0000000227047825 */ /* 0x000fe200078e0240 */
[----:B------:R-:W-:Y:S01]  /*19f0*/  F2FP.BF16.F32.PACK_AB R19, R15, R14 ;  /* 0x0000000e0f13723e */ /* 0x000fe200000010ff */
[----:B------:R0:W-:Y:S01]  /*1a00*/  @P6 STG.E.128 desc[UR16][R54.64], R56 ;  /* 0x0000003836006986 */ /* 0x0001e2000c101d10 */
[----:B------:R-:W-:Y:S01]  /*1a10*/  F2FP.BF16.F32.PACK_AB R25, R27, R26 ;  /* 0x0000001a1b19723e */ /* 0x000fe200000010ff */
[----:B----4-:R-:W-:Y:S01]  /*1a20*/  IMAD.WIDE R6, R7, 0x2, R66 ;  /* 0x0000000207067825 */ /* 0x010fe200078e0242 */
[----:B------:R-:W-:Y:S01]  /*1a30*/  F2FP.BF16.F32.PACK_AB R26, R21, R20 ;  /* 0x00000014151a723e */ /* 0x000fe200000010ff */
[----:B------:R0:W-:Y:S01]  /*1a40*/  @P5 STG.E.128 desc[UR16][R2.64], R44 ;  /* 0x0000002c02005986 */ /* 0x0001e2000c101d10 */
[----:B------:R-:W-:Y:S01]  /*1a50*/  F2FP.BF16.F32.PACK_AB R27, R23, R22 ;  /* 0x00000016171b723e */ /* 0x000fe200000010ff */
[----:B---3--:R-:W-:-:S02]  /*1a60*/  IMAD.WIDE R12, R13, 0x2, R36 ;  /* 0x000000020d0c7825 */ /* 0x008fc400078e0224 */
[----:B------:R0:W-:Y:S02]  /*1a70*/  @P4 STG.E.128 desc[UR16][R32.64], R28 ;  /* 0x0000001c20004986 */ /* 0x0001e4000c101d10 */
[----:B------:R-:W-:Y:S02]  /*1a80*/  VIADD R15, R0, 0x2a000 ;  /* 0x0002a000000f7836 */ /* 0x000fe40000000000 */
[----:B------:R0:W-:Y:S01]  /*1a90*/  @P3 STG.E.128 desc[UR16][R4.64], R8 ;  /* 0x0000000804003986 */ /* 0x0001e2000c101d10 */
[----:B------:R-:W-:-:S03]  /*1aa0*/  F2FP.BF16.F32.PACK_AB R40, R41, R40 ;  /* 0x000000282928723e */ /* 0x000fc600000010ff */
[----:B------:R0:W-:Y:S01]  /*1ab0*/  @P2 STG.E.128 desc[UR16][R6.64], R16 ;  /* 0x0000001006002986 */ /* 0x0001e2000c101d10 */
[----:B------:R-:W-:-:S03]  /*1ac0*/  F2FP.BF16.F32.PACK_AB R41, R43, R42 ;  /* 0x0000002a2b29723e */ /* 0x000fc600000010ff */
[----:B------:R0:W-:Y:S01]  /*1ad0*/  @P1 STG.E.128 desc[UR16][R12.64], R24 ;  /* 0x000000180c001986 */ /* 0x0001e2000c101d10 */
[----:B------:R-:W-:Y:S01]  /*1ae0*/  F2FP.BF16.F32.PACK_AB R42, R49, R48 ;  /* 0x00000030312a723e */ /* 0x000fe200000010ff */
[----:B------:R-:W-:Y:S01]  /*1af0*/  IMAD.WIDE R14, R15, 0x2, R34 ;  /* 0x000000020f0e7825 */ /* 0x000fe200078e0222 */
[----:B------:R-:W-:Y:S01]  /*1b00*/  F2FP.BF16.F32.PACK_AB R43, R51, R50 ;  /* 0x00000032332b723e */ /* 0x000fe200000010ff */
[----:B------:R-:W-:Y:S06]  /*1b10*/  @!P0 EXIT ;  /* 0x000000000000894d */ /* 0x000fec0003800000 */
[----:B------:R-:W-:Y:S01]  /*1b20*/  STG.E.128 desc[UR16][R14.64], R40 ;  /* 0x000000280e007986 */ /* 0x000fe2000c101d10 */
[----:B------:R-:W-:Y:S05]  /*1b30*/  EXIT ;  /* 0x000000000000794d */ /* 0x000fea0003800000 */
.L_x_0:
[----:B------:R-:W-:-:S00]  /*1b40*/  BRA `(.L_x_0) ;  /* 0xfffffffc00fc7947 */ /* 0x000fc0000383ffff */
[----:B------:R-:W-:-:S00]  /*1b50*/  NOP ;  /* 0x0000000000007918 */ /* 0x000fc00000000000 */
        /* <DEDUP_REMOVED lines=10> */
.L_x_1:


//--------------------- .nv.shared.triton_mm      --------------------------
	.section	.nv.shared.triton_mm,"aw",@nobits
	.sectionflags	@""
	.align	16
	.zero		1024


//--------------------- .nv.constant0.triton_mm   --------------------------
	.section	.nv.constant0.triton_mm,"a",@progbits
	.sectionflags	@""
	.align	4
.nv.constant0.triton_mm:
	.zero		556
